//
// Generated by NVIDIA NVVM Compiler
//
// Compiler Build ID: CL-36424714
// Cuda compilation tools, release 13.0, V13.0.88
// Based on NVVM 20.0.0
//

.version 9.0
.target sm_100
.address_size 64

	// .globl	_Z6kernelv
.extern .func  (.param .b32 func_retval0) vprintf
(
	.param .b64 vprintf_param_0,
	.param .b64 vprintf_param_1
)
;
.global .align 1 .b8 dev_test[5];
.global .align 1 .b8 $str[19] = {75, 101, 114, 110, 101, 108, 91, 48, 93, 91, 105, 93, 58, 32, 37, 99, 32, 10};

.visible .entry _Z6kernelv()
{
	.local .align 8 .b8 	__local_depot0[8];
	.reg .b64 	%SP;
	.reg .b64 	%SPL;
	.reg .b32 	%r<16>;
	.reg .b64 	%rd<5>;

	mov.u64 	%SPL, __local_depot0;
	cvta.local.u64 	%SP, %SPL;
	add.u64 	%rd1, %SP, 0;
	add.u64 	%rd2, %SPL, 0;
	ld.global.s8 	%r1, [dev_test];
	st.local.u32 	[%rd2], %r1;
	mov.u64 	%rd3, $str;
	cvta.global.u64 	%rd4, %rd3;
	{ // callseq 0, 0
	.param .b64 param0;
	st.param.b64 	[param0], %rd4;
	.param .b64 param1;
	st.param.b64 	[param1], %rd1;
	.param .b32 retval0;
	call.uni (retval0), 
	vprintf, 
	(
	param0, 
	param1
	);
	ld.param.b32 	%r2, [retval0];
	} // callseq 0
	ld.global.s8 	%r4, [dev_test+1];
	st.local.u32 	[%rd2], %r4;
	{ // callseq 1, 0
	.param .b64 param0;
	st.param.b64 	[param0], %rd4;
	.param .b64 param1;
	st.param.b64 	[param1], %rd1;
	.param .b32 retval0;
	call.uni (retval0), 
	vprintf, 
	(
	param0, 
	param1
	);
	ld.param.b32 	%r5, [retval0];
	} // callseq 1
	ld.global.s8 	%r7, [dev_test+2];
	st.local.u32 	[%rd2], %r7;
	{ // callseq 2, 0
	.param .b64 param0;
	st.param.b64 	[param0], %rd4;
	.param .b64 param1;
	st.param.b64 	[param1], %rd1;
	.param .b32 retval0;
	call.uni (retval0), 
	vprintf, 
	(
	param0, 
	param1
	);
	ld.param.b32 	%r8, [retval0];
	} // callseq 2
	ld.global.s8 	%r10, [dev_test+3];
	st.local.u32 	[%rd2], %r10;
	{ // callseq 3, 0
	.param .b64 param0;
	st.param.b64 	[param0], %rd4;
	.param .b64 param1;
	st.param.b64 	[param1], %rd1;
	.param .b32 retval0;
	call.uni (retval0), 
	vprintf, 
	(
	param0, 
	param1
	);
	ld.param.b32 	%r11, [retval0];
	} // callseq 3
	ld.global.s8 	%r13, [dev_test+4];
	st.local.u32 	[%rd2], %r13;
	{ // callseq 4, 0
	.param .b64 param0;
	st.param.b64 	[param0], %rd4;
	.param .b64 param1;
	st.param.b64 	[param1], %rd1;
	.param .b32 retval0;
	call.uni (retval0), 
	vprintf, 
	(
	param0, 
	param1
	);
	ld.param.b32 	%r14, [retval0];
	} // callseq 4
	ret;

}


// ===== COMPILED SASS (sm_100) =====

	.target	sm_100

	.elftype	@"ET_EXEC"


//--------------------- .note.nv.tkinfo           --------------------------
	.section	.note.nv.tkinfo,"",@"SHT_NOTE"
	.sectionflags	@"SHF_NOTE_NV_TKINFO"
	.tkinfo
        /*0018*/ 	.word	0x00000002
        /*0030*/ 	.string	""
        /*0030*/ 	.string	"ptxas"
        /*0030*/ 	.string	"Cuda compilation tools, release 13.0, V13.0.88"
        /*0030*/ 	.string	"Build cuda_13.0.r13.0/compiler.36424714_0"
        /*0030*/ 	.string	"-arch sm_100 -m 64 "



//--------------------- .note.nv.cuinfo           --------------------------
	.section	.note.nv.cuinfo,"",@"SHT_NOTE"
	.sectionflags	@"SHF_NOTE_NV_CUINFO"
        /*0018*/ 	.short	0x0002
        /*001a*/ 	.short	0x0064
        /*001c*/ 	.short	0x0082
	.zero		2


//--------------------- .nv.info                  --------------------------
	.section	.nv.info,"",@"SHT_CUDA_INFO"
	.align	4


	//----- nvinfo : EIATTR_REGCOUNT
	.align		4
        /*0000*/ 	.byte	0x04, 0x2f
        /*0002*/ 	.short	(.L_3 - .L_2)
	.align		4
.L_2:
        /*0004*/ 	.word	index@(_Z6kernelv)
        /*0008*/ 	.word	0x00000018


	//----- nvinfo : EIATTR_FRAME_SIZE
	.align		4
.L_3:
        /*000c*/ 	.byte	0x04, 0x11
        /*000e*/ 	.short	(.L_5 - .L_4)
	.align		4
.L_4:
        /*0010*/ 	.word	index@(_Z6kernelv)
        /*0014*/ 	.word	0x00000008


	//----- nvinfo : EIATTR_MIN_STACK_SIZE
	.align		4
.L_5:
        /*0018*/ 	.byte	0x04, 0x12
        /*001a*/ 	.short	(.L_7 - .L_6)
	.align		4
.L_6:
        /*001c*/ 	.word	index@(_Z6kernelv)
        /*0020*/ 	.word	0x00000008
.L_7:


//--------------------- .nv.compat                --------------------------
	.section	.nv.compat,"",@"SHT_CUDA_COMPAT_INFO"
	.align	4
        /*0000*/ 	.byte	0x02, 0x09, 0x00, 0x00, 0x02, 0x02, 0x01, 0x00, 0x02, 0x05, 0x05, 0x00, 0x03, 0x07, 0x01, 0x01
        /*0010*/ 	.byte	0x02, 0x03, 0x00, 0x00, 0x02, 0x06, 0x01, 0x00, 0x04, 0x0b, 0x08, 0x00, 0x09, 0x00, 0x00, 0x00
        /*0020*/ 	.byte	0x00, 0x00, 0x00, 0x00


//--------------------- .nv.info._Z6kernelv       --------------------------
	.section	.nv.info._Z6kernelv,"",@"SHT_CUDA_INFO"
	.sectionflags	@""
	.align	4


	//----- nvinfo : EIATTR_CUDA_API_VERSION
	.align		4
        /*0000*/ 	.byte	0x04, 0x37
        /*0002*/ 	.short	(.L_9 - .L_8)
.L_8:
        /*0004*/ 	.word	0x00000082


	//----- nvinfo : EIATTR_SPARSE_MMA_MASK
	.align		4
.L_9:
        /*0008*/ 	.byte	0x03, 0x50
        /*000a*/ 	.short	0x0000


	//----- nvinfo : EIATTR_MAXREG_COUNT
	.align		4
        /*000c*/ 	.byte	0x03, 0x1b
        /*000e*/ 	.short	0x00ff


	//----- nvinfo : EIATTR_EXTERNS
	.align		4
        /*0010*/ 	.byte	0x04, 0x0f
        /*0012*/ 	.short	(.L_11 - .L_10)


	//   ....[0]....
	.align		4
.L_10:
        /*0014*/ 	.word	index@(vprintf)


	//----- nvinfo : EIATTR_MERCURY_ISA_VERSION
	.align		4
.L_11:
        /*0018*/ 	.byte	0x03, 0x5f
        /*001a*/ 	.short	0x0101


	//----- nvinfo : EIATTR_VRC_CTA_INIT_COUNT
	.align		4
        /*001c*/ 	.byte	0x02, 0x4a
	.zero		1
	.zero		1


	//----- nvinfo : EIATTR_SYSCALL_OFFSETS
	.align		4
        /*0020*/ 	.byte	0x04, 0x46
        /*0022*/ 	.short	(.L_13 - .L_12)


	//   ....[0]....
.L_12:
        /*0024*/ 	.word	0x00000120


	//   ....[1]....
        /*0028*/ 	.word	0x000001d0


	//   ....[2]....
        /*002c*/ 	.word	0x00000280


	//   ....[3]....
        /*0030*/ 	.word	0x00000330


	//   ....[4]....
        /*0034*/ 	.word	0x000003e0


	//----- nvinfo : EIATTR_EXIT_INSTR_OFFSETS
	.align		4
.L_13:
        /*0038*/ 	.byte	0x04, 0x1c
        /*003a*/ 	.short	(.L_15 - .L_14)


	//   ....[0]....
.L_14:
        /*003c*/ 	.word	0x000003f0


	//----- nvinfo : EIATTR_SW_WAR
	.align		4
.L_15:
        /*0040*/ 	.byte	0x04, 0x36
        /*0042*/ 	.short	(.L_17 - .L_16)
.L_16:
        /*0044*/ 	.word	0x00000008
.L_17:


//--------------------- .nv.callgraph             --------------------------
	.section	.nv.callgraph,"",@"SHT_CUDA_CALLGRAPH"
	.align	4
	.sectionentsize	8
	.align		4
        /*0000*/ 	.word	0x00000000
	.align		4
        /*0004*/ 	.word	0xffffffff
	.align		4
        /*0008*/ 	.word	index@(_Z6kernelv)
	.align		4
        /*000c*/ 	.word	index@(vprintf)
	.align		4
        /*0010*/ 	.word	0x00000000
	.align		4
        /*0014*/ 	.word	0xfffffffe
	.align		4
        /*0018*/ 	.word	0x00000000
	.align		4
        /*001c*/ 	.word	0xfffffffd
	.align		4
        /*0020*/ 	.word	0x00000000
	.align		4
        /*0024*/ 	.word	0xfffffffc


//--------------------- .nv.constant4             --------------------------
	.section	.nv.constant4,"a",@progbits
	.align	8
	.align		8
.nv.constant4:
        /*0000*/ 	.dword	vprintf
	.align		8
        /*0008*/ 	.dword	dev_test
	.align		8
        /*0010*/ 	.dword	$str


//--------------------- .text._Z6kernelv          --------------------------
	.section	.text._Z6kernelv,"ax",@progbits
	.align	128
        .global         _Z6kernelv
        .type           _Z6kernelv,@function
        .size           _Z6kernelv,(.L_x_6 - _Z6kernelv)
        .other          _Z6kernelv,@"STO_CUDA_ENTRY STV_DEFAULT"
_Z6kernelv:
.text._Z6kernelv:
[----:B------:R-:W0:Y:S08]  /*0000*/  LDC R1, c[0x0][0x37c] ;  /* 0x0000df00ff017b82 */ /* 0x000e300000000800 */
[----:B------:R-:W1:Y:S01]  /*0010*/  LDC.64 R6, c[0x4][0x8] ;  /* 0x01000200ff067b82 */ /* 0x000e620000000a00 */
[----:B------:R-:W1:Y:S01]  /*0020*/  LDCU.64 UR36, c[0x0][0x358] ;  /* 0x00006b00ff2477ac */ /* 0x000e620008000a00 */
[----:B0-----:R-:W-:Y:S01]  /*0030*/  VIADD R1, R1, 0xfffffff8 ;  /* 0xfffffff801017836 */ /* 0x001fe20000000000 */
[----:B------:R-:W0:Y:S01]  /*0040*/  LDCU UR4, c[0x0][0x2f8] ;  /* 0x00005f00ff0477ac */ /* 0x000e220008000800 */
[----:B------:R-:W-:Y:S01]  /*0050*/  MOV R2, 0x0 ;  /* 0x0000000000027802 */ /* 0x000fe20000000f00 */
[----:B------:R-:W2:Y:S01]  /*0060*/  LDCU UR5, c[0x0][0x2fc] ;  /* 0x00005f80ff0577ac */ /* 0x000ea20008000800 */
[----:B------:R-:W3:Y:S01]  /*0070*/  LDCU.64 UR6, c[0x4][0x10] ;  /* 0x01000200ff0677ac */ /* 0x000ee20008000a00 */
[----:B-1----:R1:W4:Y:S01]  /*0080*/  LDG.E.S8 R0, desc[UR36][R6.64] ;  /* 0x0000002406007981 */ /* 0x002322000c1e1300 */
[----:B------:R0:W4:Y:S02]  /*0090*/  LDC.64 R8, c[0x4][R2] ;  /* 0x0100000002087b82 */ /* 0x0001240000000a00 */
[----:B0-----:R-:W-:-:S05]  /*00a0*/  IADD3 R17, P0, PT, R1, UR4, RZ ;  /* 0x0000000401117c10 */ /* 0x001fca000ff1e0ff */
[----:B--2---:R-:W-:Y:S01]  /*00b0*/  IMAD.X R16, RZ, RZ, UR5, P0 ;  /* 0x00000005ff107e24 */ /* 0x004fe200080e06ff */
[----:B---3--:R-:W-:Y:S01]  /*00c0*/  MOV R4, UR6 ;  /* 0x0000000600047c02 */ /* 0x008fe20008000f00 */
[----:B------:R-:W-:Y:S02]  /*00d0*/  IMAD.U32 R5, RZ, RZ, UR7 ;  /* 0x00000007ff057e24 */ /* 0x000fe4000f8e00ff */
[----:B-1----:R-:W-:Y:S01]  /*00e0*/  IMAD.MOV.U32 R6, RZ, RZ, R17 ;  /* 0x000000ffff067224 */ /* 0x002fe200078e0011 */
[----:B------:R-:W-:Y:S01]  /*00f0*/  MOV R7, R16 ;  /* 0x0000001000077202 */ /* 0x000fe20000000f00 */
[----:B----4-:R0:W-:Y:S06]  /*0100*/  STL [R1], R0 ;  /* 0x0000000001007387 */ /* 0x0101ec0000100800 */
[----:B------:R-:W-:-:S07]  /*0110*/  LEPC R20, `(.L_x_0) ;  /* 0x000000001014794e */ /* 0x000fce0000000000 */
[----:B0-----:R-:W-:Y:S05]  /*0120*/  CALL.ABS.NOINC R8 ;  /* 0x0000000008007343 */ /* 0x001fea0003c00000 */
.L_x_0:
[----:B------:R-:W0:Y:S01]  /*0130*/  LDC.64 R8, c[0x4][0x8] ;  /* 0x01000200ff087b82 */ /* 0x000e220000000a00 */
[----:B------:R-:W1:Y:S01]  /*0140*/  LDCU.64 UR4, c[0x4][0x10] ;  /* 0x01000200ff0477ac */ /* 0x000e620008000a00 */
[----:B0-----:R-:W2:Y:S06]  /*0150*/  LDG.E.S8 R0, desc[UR36][R8.64+0x1] ;  /* 0x0000012408007981 */ /* 0x001eac000c1e1300 */
[----:B------:R0:W3:Y:S01]  /*0160*/  LDC.64 R10, c[0x4][R2] ;  /* 0x01000000020a7b82 */ /* 0x0000e20000000a00 */
[----:B-1----:R-:W-:Y:S01]  /*0170*/  IMAD.U32 R4, RZ, RZ, UR4 ;  /* 0x00000004ff047e24 */ /* 0x002fe2000f8e00ff */
[----:B------:R-:W-:Y:S01]  /*0180*/  MOV R6, R17 ;  /* 0x0000001100067202 */ /* 0x000fe20000000f00 */
[----:B------:R-:W-:-:S02]  /*0190*/  IMAD.U32 R5, RZ, RZ, UR5 ;  /* 0x00000005ff057e24 */ /* 0x000fc4000f8e00ff */
[----:B------:R-:W-:Y:S01]  /*01a0*/  IMAD.MOV.U32 R7, RZ, RZ, R16 ;  /* 0x000000ffff077224 */ /* 0x000fe200078e0010 */
[----:B--23--:R0:W-:Y:S06]  /*01b0*/  STL [R1], R0 ;  /* 0x0000000001007387 */ /* 0x00c1ec0000100800 */
[----:B------:R-:W-:-:S07]  /*01c0*/  LEPC R20, `(.L_x_1) ;  /* 0x000000001014794e */ /* 0x000fce0000000000 */
[----:B0-----:R-:W-:Y:S05]  /*01d0*/  CALL.ABS.NOINC R10 ;  /* 0x000000000a007343 */ /* 0x001fea0003c00000 */
.L_x_1:
[----:B------:R-:W0:Y:S01]  /*01e0*/  LDC.64 R8, c[0x4][0x8] ;  /* 0x01000200ff087b82 */ /* 0x000e220000000a00 */
[----:B------:R-:W1:Y:S01]  /*01f0*/  LDCU.64 UR4, c[0x4][0x10] ;  /* 0x01000200ff0477ac */ /* 0x000e620008000a00 */
[----:B0-----:R-:W2:Y:S06]  /*0200*/  LDG.E.S8 R0, desc[UR36][R8.64+0x2] ;  /* 0x0000022408007981 */ /* 0x001eac000c1e1300 */
[----:B------:R0:W3:Y:S01]  /*0210*/  LDC.64 R10, c[0x4][R2] ;  /* 0x01000000020a7b82 */ /* 0x0000e20000000a00 */
[----:B-1----:R-:W-:Y:S01]  /*0220*/  IMAD.U32 R4, RZ, RZ, UR4 ;  /* 0x00000004ff047e24 */ /* 0x002fe2000f8e00ff */
[----:B------:R-:W-:Y:S01]  /*0230*/  MOV R5, UR5 ;  /* 0x0000000500057c02 */ /* 0x000fe20008000f00 */
[----:B------:R-:W-:Y:S01]  /*0240*/  IMAD.MOV.U32 R6, RZ, RZ, R17 ;  /* 0x000000ffff067224 */ /* 0x000fe200078e0011 */
[----:B------:R-:W-:Y:S01]  /*0250*/  MOV R7, R16 ;  /* 0x0000001000077202 */ /* 0x000fe20000000f00 */
[----:B--23--:R0:W-:Y:S06]  /*0260*/  STL [R1], R0 ;  /* 0x0000000001007387 */ /* 0x00c1ec0000100800 */
[----:B------:R-:W-:-:S07]  /*0270*/  LEPC R20, `(.L_x_2) ;  /* 0x000000001014794e */ /* 0x000fce0000000000 */
[----:B0-----:R-:W-:Y:S05]  /*0280*/  CALL.ABS.NOINC R10 ;  /* 0x000000000a007343 */ /* 0x001fea0003c00000 */
.L_x_2:
        /* <DEDUP_REMOVED lines=11> */
.L_x_3:
[----:B------:R-:W0:Y:S01]  /*0340*/  LDC.64 R8, c[0x4][0x8] ;  /* 0x01000200ff087b82 */ /* 0x000e220000000a00 */
[----:B------:R-:W1:Y:S01]  /*0350*/  LDCU.64 UR4, c[0x4][0x10] ;  /* 0x01000200ff0477ac */ /* 0x000e620008000a00 */
[----:B0-----:R-:W2:Y:S06]  /*0360*/  LDG.E.S8 R0, desc[UR36][R8.64+0x4] ;  /* 0x0000042408007981 */ /* 0x001eac000c1e1300 */
[----:B------:R-:W0:Y:S01]  /*0370*/  LDC.64 R2, c[0x4][R2] ;  /* 0x0100000002027b82 */ /* 0x000e220000000a00 */
[----:B-1----:R-:W-:Y:S01]  /*0380*/  IMAD.U32 R4, RZ, RZ, UR4 ;  /* 0x00000004ff047e24 */ /* 0x002fe2000f8e00ff */
[----:B------:R-:W-:Y:S01]  /*0390*/  MOV R5, UR5 ;  /* 0x0000000500057c02 */ /* 0x000fe20008000f00 */
[----:B------:R-:W-:Y:S01]  /*03a0*/  IMAD.MOV.U32 R6, RZ, RZ, R17 ;  /* 0x000000ffff067224 */ /* 0x000fe200078e0011 */
[----:B------:R-:W-:Y:S01]  /*03b0*/  MOV R7, R16 ;  /* 0x0000001000077202 */ /* 0x000fe20000000f00 */
[----:B0-2---:R1:W-:Y:S06]  /*03c0*/  STL [R1], R0 ;  /* 0x0000000001007387 */ /* 0x0053ec0000100800 */
[----:B------:R-:W-:-:S07]  /*03d0*/  LEPC R20, `(.L_x_4) ;  /* 0x000000001014794e */ /* 0x000fce0000000000 */
[----:B-1----:R-:W-:Y:S05]  /*03e0*/  CALL.ABS.NOINC R2 ;  /* 0x0000000002007343 */ /* 0x002fea0003c00000 */
.L_x_4:
[----:B------:R-:W-:Y:S05]  /*03f0*/  EXIT ;  /* 0x000000000000794d */ /* 0x000fea0003800000 */
.L_x_5:
[----:B------:R-:W-:-:S00]  /*0400*/  BRA `(.L_x_5) ;  /* 0xfffffffc00fc7947 */ /* 0x000fc0000383ffff */
[----:B------:R-:W-:-:S00]  /*0410*/  NOP ;  /* 0x0000000000007918 */ /* 0x000fc00000000000 */
        /* <DEDUP_REMOVED lines=14> */
.L_x_6:


//--------------------- .nv.global.init           --------------------------
	.section	.nv.global.init,"aw",@progbits
.nv.global.init:
	.type		$str,@object
	.size		$str,(.L_1 - $str)
$str:
        /*0000*/ 	.byte	0x4b, 0x65, 0x72, 0x6e, 0x65, 0x6c, 0x5b, 0x30, 0x5d, 0x5b, 0x69, 0x5d, 0x3a, 0x20, 0x25, 0x63
        /*0010*/ 	.byte	0x20, 0x0a, 0x00
.L_1:


//--------------------- .nv.shared.reserved.0     --------------------------
	.section	.nv.shared.reserved.0,"aw",@nobits
	.weak		__nv_reservedSMEM_offset_0_alias
	.size		__nv_reservedSMEM_offset_0_alias, 0, 64
	.other		__nv_reservedSMEM_offset_0_alias,@"STO_CUDA_RESERVED_SHARED STV_DEFAULT"
__nv_reservedSMEM_offset_0_alias:
	.zero		0
	.zero		64


//--------------------- .nv.global                --------------------------
	.section	.nv.global,"aw",@nobits
.nv.global:
	.type		dev_test,@object
	.size		dev_test,(.L_0 - dev_test)
dev_test:
	.zero		5
.L_0:


//--------------------- .nv.constant0._Z6kernelv  --------------------------
	.section	.nv.constant0._Z6kernelv,"a",@progbits
	.sectionflags	@""
	.align	4
.nv.constant0._Z6kernelv:
	.zero		896


//--------------------- SYMBOLS --------------------------

	.type		.nv.reservedSmem.offset0,@object
	.size		.nv.reservedSmem.offset0,0x4
	.type		vprintf,@function
